//
// Generated by NVIDIA NVVM Compiler
//
// Compiler Build ID: CL-36424714
// Cuda compilation tools, release 13.0, V13.0.88
// Based on NVVM 20.0.0
//

.version 9.0
.target sm_100
.address_size 64

	// .globl	_Z15gpu_crea_anilloPiS_S_ii
.global .align 4 .b8 precalc_xorwow_matrix[102400];
.global .align 4 .b8 precalc_xorwow_offset_matrix[102400];
.global .align 4 .b8 mrg32k3aM1[2304];
.global .align 4 .b8 mrg32k3aM2[2304];
.global .align 4 .b8 mrg32k3aM1SubSeq[2016];
.global .align 4 .b8 mrg32k3aM2SubSeq[2016];
.global .align 4 .b8 mrg32k3aM1Seq[2304];
.global .align 4 .b8 mrg32k3aM2Seq[2304];
.const .align 8 .b8 __cr_lgamma_table[72];
// _ZZ15gpu_crea_anilloPiS_S_iiE6offset has been demoted

.visible .entry _Z15gpu_crea_anilloPiS_S_ii(
	.param .u64 .ptr .align 1 _Z15gpu_crea_anilloPiS_S_ii_param_0,
	.param .u64 .ptr .align 1 _Z15gpu_crea_anilloPiS_S_ii_param_1,
	.param .u64 .ptr .align 1 _Z15gpu_crea_anilloPiS_S_ii_param_2,
	.param .u32 _Z15gpu_crea_anilloPiS_S_ii_param_3,
	.param .u32 _Z15gpu_crea_anilloPiS_S_ii_param_4
)
{
	.reg .b32 	%r<25>;
	.reg .b64 	%rd<15>;
	// demoted variable
	.shared .align 4 .u32 _ZZ15gpu_crea_anilloPiS_S_iiE6offset;
	ld.param.u64 	%rd1, [_Z15gpu_crea_anilloPiS_S_ii_param_0];
	ld.param.u64 	%rd2, [_Z15gpu_crea_anilloPiS_S_ii_param_1];
	ld.param.u64 	%rd3, [_Z15gpu_crea_anilloPiS_S_ii_param_2];
	ld.param.u32 	%r1, [_Z15gpu_crea_anilloPiS_S_ii_param_3];
	ld.param.u32 	%r2, [_Z15gpu_crea_anilloPiS_S_ii_param_4];
	cvta.to.global.u64 	%rd4, %rd3;
	cvta.to.global.u64 	%rd5, %rd2;
	cvta.to.global.u64 	%rd6, %rd1;
	mov.u32 	%r3, %ctaid.x;
	mov.u32 	%r4, %ntid.x;
	mov.u32 	%r5, %tid.x;
	mad.lo.s32 	%r6, %r3, %r4, %r5;
	mov.u32 	%r7, %ctaid.y;
	mov.u32 	%r8, %ntid.y;
	mov.u32 	%r9, %tid.y;
	mad.lo.s32 	%r10, %r7, %r8, %r9;
	mul.lo.s32 	%r11, %r6, %r2;
	shl.b32 	%r12, %r11, 1;
	add.s32 	%r13, %r12, %r2;
	st.shared.u32 	[_ZZ15gpu_crea_anilloPiS_S_iiE6offset], %r13;
	add.s32 	%r14, %r13, %r10;
	mul.wide.s32 	%rd7, %r14, 4;
	add.s64 	%rd8, %rd6, %rd7;
	mov.b32 	%r15, 1;
	st.global.u32 	[%rd8], %r15;
	add.s64 	%rd9, %rd5, %rd7;
	st.global.u32 	[%rd9], %r6;
	add.s32 	%r16, %r10, %r6;
	add.s32 	%r17, %r16, 1;
	rem.s32 	%r18, %r17, %r1;
	add.s64 	%rd10, %rd4, %rd7;
	st.global.u32 	[%rd10], %r18;
	not.b32 	%r19, %r10;
	add.s32 	%r20, %r13, %r19;
	mul.wide.s32 	%rd11, %r20, 4;
	add.s64 	%rd12, %rd6, %rd11;
	st.global.u32 	[%rd12], %r15;
	add.s64 	%rd13, %rd5, %rd11;
	st.global.u32 	[%rd13], %r6;
	add.s32 	%r21, %r6, %r19;
	shr.s32 	%r22, %r21, 31;
	and.b32  	%r23, %r22, %r1;
	add.s32 	%r24, %r21, %r23;
	add.s64 	%rd14, %rd4, %rd11;
	st.global.u32 	[%rd14], %r24;
	ret;

}
	// .globl	_Z26gpu_compute_watts_strogatzPiS_S_PfS_iif
.visible .entry _Z26gpu_compute_watts_strogatzPiS_S_PfS_iif(
	.param .u64 .ptr .align 1 _Z26gpu_compute_watts_strogatzPiS_S_PfS_iif_param_0,
	.param .u64 .ptr .align 1 _Z26gpu_compute_watts_strogatzPiS_S_PfS_iif_param_1,
	.param .u64 .ptr .align 1 _Z26gpu_compute_watts_strogatzPiS_S_PfS_iif_param_2,
	.param .u64 .ptr .align 1 _Z26gpu_compute_watts_strogatzPiS_S_PfS_iif_param_3,
	.param .u64 .ptr .align 1 _Z26gpu_compute_watts_strogatzPiS_S_PfS_iif_param_4,
	.param .u32 _Z26gpu_compute_watts_strogatzPiS_S_PfS_iif_param_5,
	.param .u32 _Z26gpu_compute_watts_strogatzPiS_S_PfS_iif_param_6,
	.param .f32 _Z26gpu_compute_watts_strogatzPiS_S_PfS_iif_param_7
)
{
	.reg .pred 	%p<48>;
	.reg .b16 	%rs<53>;
	.reg .b32 	%r<115>;
	.reg .b32 	%f<3>;
	.reg .b64 	%rd<22>;

	ld.param.u64 	%rd7, [_Z26gpu_compute_watts_strogatzPiS_S_PfS_iif_param_2];
	ld.param.u64 	%rd5, [_Z26gpu_compute_watts_strogatzPiS_S_PfS_iif_param_3];
	ld.param.u64 	%rd6, [_Z26gpu_compute_watts_strogatzPiS_S_PfS_iif_param_4];
	ld.param.u32 	%r27, [_Z26gpu_compute_watts_strogatzPiS_S_PfS_iif_param_5];
	ld.param.u32 	%r29, [_Z26gpu_compute_watts_strogatzPiS_S_PfS_iif_param_6];
	ld.param.f32 	%f1, [_Z26gpu_compute_watts_strogatzPiS_S_PfS_iif_param_7];
	cvta.to.global.u64 	%rd1, %rd7;
	mov.u32 	%r30, %ctaid.x;
	mov.u32 	%r31, %ntid.x;
	mov.u32 	%r32, %tid.x;
	mad.lo.s32 	%r1, %r30, %r31, %r32;
	mov.u32 	%r33, %ctaid.y;
	mov.u32 	%r34, %ntid.y;
	mov.u32 	%r35, %tid.y;
	mad.lo.s32 	%r36, %r33, %r34, %r35;
	setp.ge.s32 	%p2, %r1, %r27;
	setp.ge.s32 	%p3, %r36, %r29;
	or.pred  	%p4, %p2, %p3;
	@%p4 bra 	$L__BB1_18;
	cvta.to.global.u64 	%rd8, %rd5;
	mul.lo.s32 	%r37, %r1, %r29;
	shl.b32 	%r3, %r37, 1;
	add.s32 	%r4, %r36, %r1;
	mul.wide.s32 	%rd9, %r4, 4;
	add.s64 	%rd10, %rd8, %rd9;
	ld.global.f32 	%f2, [%rd10];
	setp.geu.f32 	%p5, %f2, %f1;
	@%p5 bra 	$L__BB1_18;
	add.s32 	%r39, %r29, %r36;
	add.s32 	%r40, %r39, %r3;
	mul.wide.s32 	%rd11, %r40, 4;
	add.s64 	%rd2, %rd1, %rd11;
	shl.b32 	%r41, %r29, 1;
	add.s32 	%r5, %r41, -1;
	and.b32  	%r42, %r41, 14;
	add.s32 	%r6, %r42, -1;
	and.b32  	%r43, %r41, 6;
	add.s32 	%r7, %r43, -1;
	and.b32  	%r8, %r41, -16;
	and.b32  	%r9, %r29, 7;
	and.b32  	%r10, %r29, 3;
	and.b32  	%r11, %r29, 1;
	neg.s32 	%r12, %r8;
	add.s64 	%rd3, %rd1, 32;
	cvta.to.global.u64 	%rd4, %rd6;
	add.s32 	%r45, %r4, 1;
	rem.s32 	%r13, %r45, %r27;
	mov.b32 	%r108, 0;
$L__BB1_3:
	setp.lt.u32 	%p6, %r5, 15;
	add.s32 	%r47, %r108, %r4;
	rem.s32 	%r48, %r47, %r27;
	mul.wide.s32 	%rd12, %r48, 4;
	add.s64 	%rd13, %rd4, %rd12;
	ld.global.u32 	%r15, [%rd13];
	mov.b16 	%rs52, 0;
	mov.b32 	%r112, 0;
	@%p6 bra 	$L__BB1_6;
	mov.b16 	%rs52, 0;
	mov.u32 	%r109, %r3;
	mov.u32 	%r110, %r12;
$L__BB1_5:
	.pragma "nounroll";
	mul.wide.s32 	%rd14, %r109, 4;
	add.s64 	%rd15, %rd3, %rd14;
	ld.global.u32 	%r49, [%rd15+-32];
	setp.eq.s32 	%p7, %r49, %r15;
	ld.global.u32 	%r51, [%rd15+-28];
	setp.eq.s32 	%p8, %r51, %r15;
	ld.global.u32 	%r53, [%rd15+-24];
	setp.eq.s32 	%p9, %r53, %r15;
	ld.global.u32 	%r55, [%rd15+-20];
	setp.eq.s32 	%p10, %r55, %r15;
	ld.global.u32 	%r57, [%rd15+-16];
	setp.eq.s32 	%p11, %r57, %r15;
	ld.global.u32 	%r59, [%rd15+-12];
	setp.eq.s32 	%p12, %r59, %r15;
	ld.global.u32 	%r61, [%rd15+-8];
	setp.eq.s32 	%p13, %r61, %r15;
	ld.global.u32 	%r63, [%rd15+-4];
	setp.eq.s32 	%p14, %r63, %r15;
	ld.global.u32 	%r65, [%rd15];
	setp.eq.s32 	%p15, %r65, %r15;
	ld.global.u32 	%r67, [%rd15+4];
	setp.eq.s32 	%p16, %r67, %r15;
	ld.global.u32 	%r69, [%rd15+8];
	setp.eq.s32 	%p17, %r69, %r15;
	ld.global.u32 	%r71, [%rd15+12];
	setp.eq.s32 	%p18, %r71, %r15;
	ld.global.u32 	%r73, [%rd15+16];
	setp.eq.s32 	%p19, %r73, %r15;
	ld.global.u32 	%r75, [%rd15+20];
	setp.eq.s32 	%p20, %r75, %r15;
	ld.global.u32 	%r77, [%rd15+24];
	setp.eq.s32 	%p21, %r77, %r15;
	ld.global.u32 	%r79, [%rd15+28];
	setp.eq.s32 	%p22, %r79, %r15;
	selp.b16 	%rs16, 1, %rs52, %p7;
	selp.b16 	%rs17, 1, %rs16, %p8;
	selp.b16 	%rs18, 1, %rs17, %p9;
	selp.b16 	%rs19, 1, %rs18, %p10;
	selp.b16 	%rs20, 1, %rs19, %p11;
	selp.b16 	%rs21, 1, %rs20, %p12;
	selp.b16 	%rs22, 1, %rs21, %p13;
	selp.b16 	%rs23, 1, %rs22, %p14;
	selp.b16 	%rs24, 1, %rs23, %p15;
	selp.b16 	%rs25, 1, %rs24, %p16;
	selp.b16 	%rs26, 1, %rs25, %p17;
	selp.b16 	%rs27, 1, %rs26, %p18;
	selp.b16 	%rs28, 1, %rs27, %p19;
	selp.b16 	%rs29, 1, %rs28, %p20;
	selp.b16 	%rs30, 1, %rs29, %p21;
	selp.b16 	%rs52, 1, %rs30, %p22;
	add.s32 	%r110, %r110, 16;
	add.s32 	%r109, %r109, 16;
	setp.ne.s32 	%p23, %r110, 0;
	mov.u32 	%r112, %r8;
	@%p23 bra 	$L__BB1_5;
$L__BB1_6:
	setp.eq.s32 	%p24, %r9, 0;
	@%p24 bra 	$L__BB1_14;
	setp.lt.u32 	%p25, %r6, 7;
	@%p25 bra 	$L__BB1_9;
	add.s32 	%r80, %r112, %r3;
	mul.wide.s32 	%rd16, %r80, 4;
	add.s64 	%rd17, %rd1, %rd16;
	ld.global.u32 	%r81, [%rd17];
	setp.eq.s32 	%p26, %r81, %r15;
	ld.global.u32 	%r83, [%rd17+4];
	setp.eq.s32 	%p27, %r83, %r15;
	ld.global.u32 	%r85, [%rd17+8];
	setp.eq.s32 	%p28, %r85, %r15;
	ld.global.u32 	%r87, [%rd17+12];
	setp.eq.s32 	%p29, %r87, %r15;
	ld.global.u32 	%r89, [%rd17+16];
	setp.eq.s32 	%p30, %r89, %r15;
	ld.global.u32 	%r91, [%rd17+20];
	setp.eq.s32 	%p31, %r91, %r15;
	ld.global.u32 	%r93, [%rd17+24];
	setp.eq.s32 	%p32, %r93, %r15;
	ld.global.u32 	%r95, [%rd17+28];
	setp.eq.s32 	%p33, %r95, %r15;
	selp.b16 	%rs32, 1, %rs52, %p26;
	selp.b16 	%rs33, 1, %rs32, %p27;
	selp.b16 	%rs34, 1, %rs33, %p28;
	selp.b16 	%rs35, 1, %rs34, %p29;
	selp.b16 	%rs36, 1, %rs35, %p30;
	selp.b16 	%rs37, 1, %rs36, %p31;
	selp.b16 	%rs38, 1, %rs37, %p32;
	selp.b16 	%rs52, 1, %rs38, %p33;
	add.s32 	%r112, %r112, 8;
$L__BB1_9:
	setp.eq.s32 	%p34, %r10, 0;
	@%p34 bra 	$L__BB1_14;
	setp.lt.u32 	%p35, %r7, 3;
	@%p35 bra 	$L__BB1_12;
	add.s32 	%r96, %r112, %r3;
	mul.wide.s32 	%rd18, %r96, 4;
	add.s64 	%rd19, %rd1, %rd18;
	ld.global.u32 	%r97, [%rd19];
	setp.eq.s32 	%p36, %r97, %r15;
	ld.global.u32 	%r99, [%rd19+4];
	setp.eq.s32 	%p37, %r99, %r15;
	ld.global.u32 	%r101, [%rd19+8];
	setp.eq.s32 	%p38, %r101, %r15;
	ld.global.u32 	%r103, [%rd19+12];
	setp.eq.s32 	%p39, %r103, %r15;
	selp.b16 	%rs40, 1, %rs52, %p36;
	selp.b16 	%rs41, 1, %rs40, %p37;
	selp.b16 	%rs42, 1, %rs41, %p38;
	selp.b16 	%rs52, 1, %rs42, %p39;
	add.s32 	%r112, %r112, 4;
$L__BB1_12:
	setp.eq.s32 	%p40, %r11, 0;
	@%p40 bra 	$L__BB1_14;
	add.s32 	%r104, %r112, %r3;
	mul.wide.s32 	%rd20, %r104, 4;
	add.s64 	%rd21, %rd1, %rd20;
	ld.global.u32 	%r105, [%rd21];
	setp.eq.s32 	%p41, %r105, %r15;
	ld.global.u32 	%r107, [%rd21+4];
	setp.eq.s32 	%p42, %r107, %r15;
	selp.b16 	%rs43, 1, %rs52, %p41;
	selp.b16 	%rs52, 1, %rs43, %p42;
$L__BB1_14:
	and.b16  	%rs44, %rs52, 255;
	setp.ne.s16 	%p43, %rs44, 0;
	setp.eq.s32 	%p44, %r1, %r15;
	setp.eq.s32 	%p45, %r13, %r15;
	or.pred  	%p46, %p44, %p45;
	or.pred  	%p1, %p46, %p43;
	not.pred 	%p47, %p1;
	@%p47 bra 	$L__BB1_16;
	add.s32 	%r108, %r108, 1;
	bra.uni 	$L__BB1_17;
$L__BB1_16:
	st.global.u32 	[%rd2], %r15;
$L__BB1_17:
	@%p1 bra 	$L__BB1_3;
$L__BB1_18:
	ret;

}


// ===== COMPILED SASS (sm_100) =====

	.target	sm_100

	.elftype	@"ET_EXEC"


//--------------------- .note.nv.tkinfo           --------------------------
	.section	.note.nv.tkinfo,"",@"SHT_NOTE"
	.sectionflags	@"SHF_NOTE_NV_TKINFO"
	.tkinfo
        /*0018*/ 	.word	0x00000002
        /*0030*/ 	.string	""
        /*0030*/ 	.string	"ptxas"
        /*0030*/ 	.string	"Cuda compilation tools, release 13.0, V13.0.88"
        /*0030*/ 	.string	"Build cuda_13.0.r13.0/compiler.36424714_0"
        /*0030*/ 	.string	"-arch sm_100 -m 64 "



//--------------------- .note.nv.cuinfo           --------------------------
	.section	.note.nv.cuinfo,"",@"SHT_NOTE"
	.sectionflags	@"SHF_NOTE_NV_CUINFO"
        /*0018*/ 	.short	0x0002
        /*001a*/ 	.short	0x0064
        /*001c*/ 	.short	0x0082
	.zero		2


//--------------------- .nv.info                  --------------------------
	.section	.nv.info,"",@"SHT_CUDA_INFO"
	.align	4


	//----- nvinfo : EIATTR_REGCOUNT
	.align		4
        /*0000*/ 	.byte	0x04, 0x2f
        /*0002*/ 	.short	(.L_10 - .L_9)
	.align		4
.L_9:
        /*0004*/ 	.word	index@(_Z15gpu_crea_anilloPiS_S_ii)
        /*0008*/ 	.word	0x00000018


	//----- nvinfo : EIATTR_FRAME_SIZE
	.align		4
.L_10:
        /*000c*/ 	.byte	0x04, 0x11
        /*000e*/ 	.short	(.L_12 - .L_11)
	.align		4
.L_11:
        /*0010*/ 	.word	index@(_Z15gpu_crea_anilloPiS_S_ii)
        /*0014*/ 	.word	0x00000000


	//----- nvinfo : EIATTR_REGCOUNT
	.align		4
.L_12:
        /*0018*/ 	.byte	0x04, 0x2f
        /*001a*/ 	.short	(.L_14 - .L_13)
	.align		4
.L_13:
        /*001c*/ 	.word	index@(_Z26gpu_compute_watts_strogatzPiS_S_PfS_iif)
        /*0020*/ 	.word	0x0000001f


	//----- nvinfo : EIATTR_FRAME_SIZE
	.align		4
.L_14:
        /*0024*/ 	.byte	0x04, 0x11
        /*0026*/ 	.short	(.L_16 - .L_15)
	.align		4
.L_15:
        /*0028*/ 	.word	index@(_Z26gpu_compute_watts_strogatzPiS_S_PfS_iif)
        /*002c*/ 	.word	0x00000000


	//----- nvinfo : EIATTR_MIN_STACK_SIZE
	.align		4
.L_16:
        /*0030*/ 	.byte	0x04, 0x12
        /*0032*/ 	.short	(.L_18 - .L_17)
	.align		4
.L_17:
        /*0034*/ 	.word	index@(_Z26gpu_compute_watts_strogatzPiS_S_PfS_iif)
        /*0038*/ 	.word	0x00000000


	//----- nvinfo : EIATTR_MIN_STACK_SIZE
	.align		4
.L_18:
        /*003c*/ 	.byte	0x04, 0x12
        /*003e*/ 	.short	(.L_20 - .L_19)
	.align		4
.L_19:
        /*0040*/ 	.word	index@(_Z15gpu_crea_anilloPiS_S_ii)
        /*0044*/ 	.word	0x00000000
.L_20:


//--------------------- .nv.compat                --------------------------
	.section	.nv.compat,"",@"SHT_CUDA_COMPAT_INFO"
	.align	4
        /*0000*/ 	.byte	0x02, 0x09, 0x00, 0x00, 0x02, 0x02, 0x01, 0x00, 0x02, 0x05, 0x05, 0x00, 0x03, 0x07, 0x01, 0x01
        /*0010*/ 	.byte	0x02, 0x03, 0x00, 0x00, 0x02, 0x06, 0x01, 0x00, 0x04, 0x0b, 0x08, 0x00, 0x09, 0x00, 0x00, 0x00
        /*0020*/ 	.byte	0x00, 0x00, 0x00, 0x00


//--------------------- .nv.info._Z26gpu_compute_watts_strogatzPiS_S_PfS_iif --------------------------
	.section	.nv.info._Z26gpu_compute_watts_strogatzPiS_S_PfS_iif,"",@"SHT_CUDA_INFO"
	.sectionflags	@""
	.align	4


	//----- nvinfo : EIATTR_CUDA_API_VERSION
	.align		4
        /*0000*/ 	.byte	0x04, 0x37
        /*0002*/ 	.short	(.L_22 - .L_21)
.L_21:
        /*0004*/ 	.word	0x00000082


	//----- nvinfo : EIATTR_KPARAM_INFO
	.align		4
.L_22:
        /*0008*/ 	.byte	0x04, 0x17
        /*000a*/ 	.short	(.L_24 - .L_23)
.L_23:
        /*000c*/ 	.word	0x00000000
        /*0010*/ 	.short	0x0007
        /*0012*/ 	.short	0x0030
        /*0014*/ 	.byte	0x00, 0xf0, 0x11, 0x00


	//----- nvinfo : EIATTR_KPARAM_INFO
	.align		4
.L_24:
        /*0018*/ 	.byte	0x04, 0x17
        /*001a*/ 	.short	(.L_26 - .L_25)
.L_25:
        /*001c*/ 	.word	0x00000000
        /*0020*/ 	.short	0x0006
        /*0022*/ 	.short	0x002c
        /*0024*/ 	.byte	0x00, 0xf0, 0x11, 0x00


	//----- nvinfo : EIATTR_KPARAM_INFO
	.align		4
.L_26:
        /*0028*/ 	.byte	0x04, 0x17
        /*002a*/ 	.short	(.L_28 - .L_27)
.L_27:
        /*002c*/ 	.word	0x00000000
        /*0030*/ 	.short	0x0005
        /*0032*/ 	.short	0x0028
        /*0034*/ 	.byte	0x00, 0xf0, 0x11, 0x00


	//----- nvinfo : EIATTR_KPARAM_INFO
	.align		4
.L_28:
        /*0038*/ 	.byte	0x04, 0x17
        /*003a*/ 	.short	(.L_30 - .L_29)
.L_29:
        /*003c*/ 	.word	0x00000000
        /*0040*/ 	.short	0x0004
        /*0042*/ 	.short	0x0020
        /*0044*/ 	.byte	0x00, 0xf5, 0x21, 0x00


	//----- nvinfo : EIATTR_KPARAM_INFO
	.align		4
.L_30:
        /*0048*/ 	.byte	0x04, 0x17
        /*004a*/ 	.short	(.L_32 - .L_31)
.L_31:
        /*004c*/ 	.word	0x00000000
        /*0050*/ 	.short	0x0003
        /*0052*/ 	.short	0x0018
        /*0054*/ 	.byte	0x00, 0xf5, 0x21, 0x00


	//----- nvinfo : EIATTR_KPARAM_INFO
	.align		4
.L_32:
        /*0058*/ 	.byte	0x04, 0x17
        /*005a*/ 	.short	(.L_34 - .L_33)
.L_33:
        /*005c*/ 	.word	0x00000000
        /*0060*/ 	.short	0x0002
        /*0062*/ 	.short	0x0010
        /*0064*/ 	.byte	0x00, 0xf5, 0x21, 0x00


	//----- nvinfo : EIATTR_KPARAM_INFO
	.align		4
.L_34:
        /*0068*/ 	.byte	0x04, 0x17
        /*006a*/ 	.short	(.L_36 - .L_35)
.L_35:
        /*006c*/ 	.word	0x00000000
        /*0070*/ 	.short	0x0001
        /*0072*/ 	.short	0x0008
        /*0074*/ 	.byte	0x00, 0xf5, 0x21, 0x00


	//----- nvinfo : EIATTR_KPARAM_INFO
	.align		4
.L_36:
        /*0078*/ 	.byte	0x04, 0x17
        /*007a*/ 	.short	(.L_38 - .L_37)
.L_37:
        /*007c*/ 	.word	0x00000000
        /*0080*/ 	.short	0x0000
        /*0082*/ 	.short	0x0000
        /*0084*/ 	.byte	0x00, 0xf5, 0x21, 0x00


	//----- nvinfo : EIATTR_SPARSE_MMA_MASK
	.align		4
.L_38:
        /*0088*/ 	.byte	0x03, 0x50
        /*008a*/ 	.short	0x0000


	//----- nvinfo : EIATTR_MAXREG_COUNT
	.align		4
        /*008c*/ 	.byte	0x03, 0x1b
        /*008e*/ 	.short	0x00ff


	//----- nvinfo : EIATTR_MERCURY_ISA_VERSION
	.align		4
        /*0090*/ 	.byte	0x03, 0x5f
        /*0092*/ 	.short	0x0101


	//----- nvinfo : EIATTR_VRC_CTA_INIT_COUNT
	.align		4
        /*0094*/ 	.byte	0x02, 0x4a
	.zero		1
	.zero		1


	//----- nvinfo : EIATTR_EXIT_INSTR_OFFSETS
	.align		4
        /*0098*/ 	.byte	0x04, 0x1c
        /*009a*/ 	.short	(.L_40 - .L_39)


	//   ....[0]....
.L_39:
        /*009c*/ 	.word	0x000000c0


	//   ....[1]....
        /*00a0*/ 	.word	0x00000140


	//   ....[2]....
        /*00a4*/ 	.word	0x00000de0


	//----- nvinfo : EIATTR_CRS_STACK_SIZE
	.align		4
.L_40:
        /*00a8*/ 	.byte	0x04, 0x1e
        /*00aa*/ 	.short	(.L_42 - .L_41)
.L_41:
        /*00ac*/ 	.word	0x00000000


	//----- nvinfo : EIATTR_CBANK_PARAM_SIZE
	.align		4
.L_42:
        /*00b0*/ 	.byte	0x03, 0x19
        /*00b2*/ 	.short	0x0034


	//----- nvinfo : EIATTR_PARAM_CBANK
	.align		4
        /*00b4*/ 	.byte	0x04, 0x0a
        /*00b6*/ 	.short	(.L_44 - .L_43)
	.align		4
.L_43:
        /*00b8*/ 	.word	index@(.nv.constant0._Z26gpu_compute_watts_strogatzPiS_S_PfS_iif)
        /*00bc*/ 	.short	0x0380
        /*00be*/ 	.short	0x0034


	//----- nvinfo : EIATTR_SW_WAR
	.align		4
.L_44:
        /*00c0*/ 	.byte	0x04, 0x36
        /*00c2*/ 	.short	(.L_46 - .L_45)
.L_45:
        /*00c4*/ 	.word	0x00000008
.L_46:


//--------------------- .nv.info._Z15gpu_crea_anilloPiS_S_ii --------------------------
	.section	.nv.info._Z15gpu_crea_anilloPiS_S_ii,"",@"SHT_CUDA_INFO"
	.sectionflags	@""
	.align	4


	//----- nvinfo : EIATTR_CUDA_API_VERSION
	.align		4
        /*0000*/ 	.byte	0x04, 0x37
        /*0002*/ 	.short	(.L_48 - .L_47)
.L_47:
        /*0004*/ 	.word	0x00000082


	//----- nvinfo : EIATTR_KPARAM_INFO
	.align		4
.L_48:
        /*0008*/ 	.byte	0x04, 0x17
        /*000a*/ 	.short	(.L_50 - .L_49)
.L_49:
        /*000c*/ 	.word	0x00000000
        /*0010*/ 	.short	0x0004
        /*0012*/ 	.short	0x001c
        /*0014*/ 	.byte	0x00, 0xf0, 0x11, 0x00


	//----- nvinfo : EIATTR_KPARAM_INFO
	.align		4
.L_50:
        /*0018*/ 	.byte	0x04, 0x17
        /*001a*/ 	.short	(.L_52 - .L_51)
.L_51:
        /*001c*/ 	.word	0x00000000
        /*0020*/ 	.short	0x0003
        /*0022*/ 	.short	0x0018
        /*0024*/ 	.byte	0x00, 0xf0, 0x11, 0x00


	//----- nvinfo : EIATTR_KPARAM_INFO
	.align		4
.L_52:
        /*0028*/ 	.byte	0x04, 0x17
        /*002a*/ 	.short	(.L_54 - .L_53)
.L_53:
        /*002c*/ 	.word	0x00000000
        /*0030*/ 	.short	0x0002
        /*0032*/ 	.short	0x0010
        /*0034*/ 	.byte	0x00, 0xf5, 0x21, 0x00


	//----- nvinfo : EIATTR_KPARAM_INFO
	.align		4
.L_54:
        /*0038*/ 	.byte	0x04, 0x17
        /*003a*/ 	.short	(.L_56 - .L_55)
.L_55:
        /*003c*/ 	.word	0x00000000
        /*0040*/ 	.short	0x0001
        /*0042*/ 	.short	0x0008
        /*0044*/ 	.byte	0x00, 0xf5, 0x21, 0x00


	//----- nvinfo : EIATTR_KPARAM_INFO
	.align		4
.L_56:
        /*0048*/ 	.byte	0x04, 0x17
        /*004a*/ 	.short	(.L_58 - .L_57)
.L_57:
        /*004c*/ 	.word	0x00000000
        /*0050*/ 	.short	0x0000
        /*0052*/ 	.short	0x0000
        /*0054*/ 	.byte	0x00, 0xf5, 0x21, 0x00


	//----- nvinfo : EIATTR_SPARSE_MMA_MASK
	.align		4
.L_58:
        /*0058*/ 	.byte	0x03, 0x50
        /*005a*/ 	.short	0x0000


	//----- nvinfo : EIATTR_MAXREG_COUNT
	.align		4
        /*005c*/ 	.byte	0x03, 0x1b
        /*005e*/ 	.short	0x00ff


	//----- nvinfo : EIATTR_MERCURY_ISA_VERSION
	.align		4
        /*0060*/ 	.byte	0x03, 0x5f
        /*0062*/ 	.short	0x0101


	//----- nvinfo : EIATTR_VRC_CTA_INIT_COUNT
	.align		4
        /*0064*/ 	.byte	0x02, 0x4a
	.zero		1
	.zero		1


	//----- nvinfo : EIATTR_EXIT_INSTR_OFFSETS
	.align		4
        /*0068*/ 	.byte	0x04, 0x1c
        /*006a*/ 	.short	(.L_60 - .L_59)


	//   ....[0]....
.L_59:
        /*006c*/ 	.word	0x000003f0


	//----- nvinfo : EIATTR_CBANK_PARAM_SIZE
	.align		4
.L_60:
        /*0070*/ 	.byte	0x03, 0x19
        /*0072*/ 	.short	0x0020


	//----- nvinfo : EIATTR_PARAM_CBANK
	.align		4
        /*0074*/ 	.byte	0x04, 0x0a
        /*0076*/ 	.short	(.L_62 - .L_61)
	.align		4
.L_61:
        /*0078*/ 	.word	index@(.nv.constant0._Z15gpu_crea_anilloPiS_S_ii)
        /*007c*/ 	.short	0x0380
        /*007e*/ 	.short	0x0020


	//----- nvinfo : EIATTR_SW_WAR
	.align		4
.L_62:
        /*0080*/ 	.byte	0x04, 0x36
        /*0082*/ 	.short	(.L_64 - .L_63)
.L_63:
        /*0084*/ 	.word	0x00000008
.L_64:


//--------------------- .nv.callgraph             --------------------------
	.section	.nv.callgraph,"",@"SHT_CUDA_CALLGRAPH"
	.align	4
	.sectionentsize	8
	.align		4
        /*0000*/ 	.word	0x00000000
	.align		4
        /*0004*/ 	.word	0xffffffff
	.align		4
        /*0008*/ 	.word	0x00000000
	.align		4
        /*000c*/ 	.word	0xfffffffe
	.align		4
        /*0010*/ 	.word	0x00000000
	.align		4
        /*0014*/ 	.word	0xfffffffd
	.align		4
        /*0018*/ 	.word	0x00000000
	.align		4
        /*001c*/ 	.word	0xfffffffc


//--------------------- .nv.constant4             --------------------------
	.section	.nv.constant4,"a",@progbits
	.align	8
	.align		8
.nv.constant4:
        /*0000*/ 	.dword	precalc_xorwow_matrix
	.align		8
        /*0008*/ 	.dword	precalc_xorwow_offset_matrix
	.align		8
        /*0010*/ 	.dword	mrg32k3aM1
	.align		8
        /*0018*/ 	.dword	mrg32k3aM2
	.align		8
        /*0020*/ 	.dword	mrg32k3aM1SubSeq
	.align		8
        /*0028*/ 	.dword	mrg32k3aM2SubSeq
	.align		8
        /*0030*/ 	.dword	mrg32k3aM1Seq
	.align		8
        /*0038*/ 	.dword	mrg32k3aM2Seq


//--------------------- .nv.constant3             --------------------------
	.section	.nv.constant3,"a",@progbits
	.align	8
.nv.constant3:
	.type		__cr_lgamma_table,@object
	.size		__cr_lgamma_table,(.L_8 - __cr_lgamma_table)
__cr_lgamma_table:
        /*0000*/ 	.byte	0x00, 0x00, 0x00, 0x00, 0x00, 0x00, 0x00, 0x00, 0x00, 0x00, 0x00, 0x00, 0x00, 0x00, 0x00, 0x00
        /*0010*/ 	.byte	0xef, 0x39, 0xfa, 0xfe, 0x42, 0x2e, 0xe6, 0x3f, 0x02, 0x20, 0x2a, 0xfa, 0x0b, 0xab, 0xfc, 0x3f
        /*0020*/ 	.byte	0xf9, 0x2c, 0x92, 0x7c, 0xa7, 0x6c, 0x09, 0x40, 0xc9, 0x79, 0x44, 0x3c, 0x64, 0x26, 0x13, 0x40
        /*0030*/ 	.byte	0xca, 0x01, 0xcf, 0x3a, 0x27, 0x51, 0x1a, 0x40, 0x30, 0xcc, 0x2d, 0xf3, 0xe1, 0x0c, 0x21, 0x40
        /*0040*/ 	.byte	0x0d, 0xb7, 0xfc, 0x82, 0x8e, 0x35, 0x25, 0x40
.L_8:


//--------------------- .text._Z26gpu_compute_watts_strogatzPiS_S_PfS_iif --------------------------
	.section	.text._Z26gpu_compute_watts_strogatzPiS_S_PfS_iif,"ax",@progbits
	.align	128
        .global         _Z26gpu_compute_watts_strogatzPiS_S_PfS_iif
        .type           _Z26gpu_compute_watts_strogatzPiS_S_PfS_iif,@function
        .size           _Z26gpu_compute_watts_strogatzPiS_S_PfS_iif,(.L_x_7 - _Z26gpu_compute_watts_strogatzPiS_S_PfS_iif)
        .other          _Z26gpu_compute_watts_strogatzPiS_S_PfS_iif,@"STO_CUDA_ENTRY STV_DEFAULT"
_Z26gpu_compute_watts_strogatzPiS_S_PfS_iif:
.text._Z26gpu_compute_watts_strogatzPiS_S_PfS_iif:
[----:B------:R-:W-:Y:S01]  /*0000*/  LDC R1, c[0x0][0x37c] ;  /* 0x0000df00ff017b82 */ /* 0x000fe20000000800 */
[----:B------:R-:W0:Y:S07]  /*0010*/  S2R R4, SR_TID.Y ;  /* 0x0000000000047919 */ /* 0x000e2e0000002200 */
[----:B------:R-:W1:Y:S01]  /*0020*/  LDC R0, c[0x0][0x360] ;  /* 0x0000d800ff007b82 */ /* 0x000e620000000800 */
[----:B------:R-:W1:Y:S07]  /*0030*/  S2R R5, SR_TID.X ;  /* 0x0000000000057919 */ /* 0x000e6e0000002100 */
[----:B------:R-:W0:Y:S08]  /*0040*/  S2UR UR5, SR_CTAID.Y ;  /* 0x00000000000579c3 */ /* 0x000e300000002600 */
[----:B------:R-:W0:Y:S08]  /*0050*/  LDC R7, c[0x0][0x364] ;  /* 0x0000d900ff077b82 */ /* 0x000e300000000800 */
[----:B------:R-:W1:Y:S08]  /*0060*/  S2UR UR4, SR_CTAID.X ;  /* 0x00000000000479c3 */ /* 0x000e700000002500 */
[----:B------:R-:W2:Y:S01]  /*0070*/  LDC.64 R2, c[0x0][0x3a8] ;  /* 0x0000ea00ff027b82 */ /* 0x000ea20000000a00 */
[----:B0-----:R-:W-:-:S02]  /*0080*/  IMAD R7, R7, UR5, R4 ;  /* 0x0000000507077c24 */ /* 0x001fc4000f8e0204 */
[----:B-1----:R-:W-:-:S03]  /*0090*/  IMAD R0, R0, UR4, R5 ;  /* 0x0000000400007c24 */ /* 0x002fc6000f8e0205 */
[----:B--2---:R-:W-:-:S04]  /*00a0*/  ISETP.GE.AND P0, PT, R7, R3, PT ;  /* 0x000000030700720c */ /* 0x004fc80003f06270 */
[----:B------:R-:W-:-:S13]  /*00b0*/  ISETP.GE.OR P0, PT, R0, R2, P0 ;  /* 0x000000020000720c */ /* 0x000fda0000706670 */
[----:B------:R-:W-:Y:S05]  /*00c0*/  @P0 EXIT ;  /* 0x000000000000094d */ /* 0x000fea0003800000 */
[----:B------:R-:W0:Y:S01]  /*00d0*/  LDC.64 R4, c[0x0][0x398] ;  /* 0x0000e600ff047b82 */ /* 0x000e220000000a00 */
[----:B------:R-:W1:Y:S01]  /*00e0*/  LDCU.64 UR6, c[0x0][0x358] ;  /* 0x00006b00ff0677ac */ /* 0x000e620008000a00 */
[----:B------:R-:W-:Y:S01]  /*00f0*/  IMAD.IADD R6, R0, 0x1, R7 ;  /* 0x0000000100067824 */ /* 0x000fe200078e0207 */
[----:B------:R-:W2:Y:S03]  /*0100*/  LDCU UR4, c[0x0][0x3b0] ;  /* 0x00007600ff0477ac */ /* 0x000ea60008000800 */
[----:B0-----:R-:W-:-:S06]  /*0110*/  IMAD.WIDE R4, R6, 0x4, R4 ;  /* 0x0000000406047825 */ /* 0x001fcc00078e0204 */
[----:B-1----:R-:W2:Y:S02]  /*0120*/  LDG.E R4, desc[UR6][R4.64] ;  /* 0x0000000604047981 */ /* 0x002ea4000c1e1900 */
[----:B--2---:R-:W-:-:S13]  /*0130*/  FSETP.GEU.AND P0, PT, R4, UR4, PT ;  /* 0x0000000404007c0b */ /* 0x004fda000bf0e000 */
[----:B------:R-:W-:Y:S05]  /*0140*/  @P0 EXIT ;  /* 0x000000000000094d */ /* 0x000fea0003800000 */
[----:B------:R-:W-:Y:S01]  /*0150*/  IABS R12, R2 ;  /* 0x00000002000c7213 */ /* 0x000fe20000000000 */
[----:B------:R-:W-:Y:S01]  /*0160*/  VIADD R10, R6, 0x1 ;  /* 0x00000001060a7836 */ /* 0x000fe20000000000 */
[----:B------:R-:W0:Y:S01]  /*0170*/  LDCU.64 UR4, c[0x0][0x390] ;  /* 0x00007200ff0477ac */ /* 0x000e220008000a00 */
[----:B------:R-:W-:Y:S01]  /*0180*/  IMAD.MOV.U32 R13, RZ, RZ, RZ ;  /* 0x000000ffff0d7224 */ /* 0x000fe200078e00ff */
[----:B------:R-:W1:Y:S02]  /*0190*/  I2F.RP R8, R12 ;  /* 0x0000000c00087306 */ /* 0x000e640000209400 */
[----:B------:R-:W-:Y:S02]  /*01a0*/  IABS R11, R10 ;  /* 0x0000000a000b7213 */ /* 0x000fe40000000000 */
[----:B------:R-:W-:-:S04]  /*01b0*/  ISETP.GE.AND P4, PT, R10, RZ, PT ;  /* 0x000000ff0a00720c */ /* 0x000fc80003f86270 */
[----:B-1----:R-:W1:Y:S01]  /*01c0*/  MUFU.RCP R8, R8 ;  /* 0x0000000800087308 */ /* 0x002e620000001000 */
[----:B0-----:R-:W-:-:S04]  /*01d0*/  UIADD3 UR4, UP0, UPT, UR4, 0x20, URZ ;  /* 0x0000002004047890 */ /* 0x001fc8000ff1e0ff */
[----:B------:R-:W-:Y:S01]  /*01e0*/  UIADD3.X UR5, UPT, UPT, URZ, UR5, URZ, UP0, !UPT ;  /* 0x00000005ff057290 */ /* 0x000fe200087fe4ff */
[----:B-1----:R-:W-:Y:S02]  /*01f0*/  VIADD R4, R8, 0xffffffe ;  /* 0x0ffffffe08047836 */ /* 0x002fe40000000000 */
[----:B------:R-:W-:Y:S02]  /*0200*/  IMAD R8, R0, R3, RZ ;  /* 0x0000000300087224 */ /* 0x000fe400078e02ff */
[----:B------:R0:W1:Y:S02]  /*0210*/  F2I.FTZ.U32.TRUNC.NTZ R5, R4 ;  /* 0x0000000400057305 */ /* 0x000064000021f000 */
[----:B------:R-:W-:Y:S02]  /*0220*/  IMAD.SHL.U32 R8, R8, 0x2, RZ ;  /* 0x0000000208087824 */ /* 0x000fe400078e00ff */
[----:B0-----:R-:W-:Y:S02]  /*0230*/  IMAD.MOV.U32 R4, RZ, RZ, RZ ;  /* 0x000000ffff047224 */ /* 0x001fe400078e00ff */
[----:B-1----:R-:W-:-:S04]  /*0240*/  IMAD.MOV R9, RZ, RZ, -R5 ;  /* 0x000000ffff097224 */ /* 0x002fc800078e0a05 */
[----:B------:R-:W-:-:S04]  /*0250*/  IMAD R9, R9, R12, RZ ;  /* 0x0000000c09097224 */ /* 0x000fc800078e02ff */
[----:B------:R-:W-:-:S04]  /*0260*/  IMAD.HI.U32 R5, R5, R9, R4 ;  /* 0x0000000905057227 */ /* 0x000fc800078e0004 */
[----:B------:R-:W-:Y:S01]  /*0270*/  IMAD.SHL.U32 R9, R3, 0x2, RZ ;  /* 0x0000000203097824 */ /* 0x000fe200078e00ff */
[----:B------:R-:W-:Y:S01]  /*0280*/  IADD3 R3, PT, PT, R8, R3, R7 ;  /* 0x0000000308037210 */ /* 0x000fe20007ffe007 */
[----:B------:R-:W-:-:S03]  /*0290*/  IMAD.HI.U32 R5, R5, R11, RZ ;  /* 0x0000000b05057227 */ /* 0x000fc600078e00ff */
[C---:B------:R-:W-:Y:S01]  /*02a0*/  LOP3.LUT R7, R9.reuse, 0xe, RZ, 0xc0, !PT ;  /* 0x0000000e09077812 */ /* 0x040fe200078ec0ff */
[----:B------:R-:W-:Y:S02]  /*02b0*/  IMAD.MOV R5, RZ, RZ, -R5 ;  /* 0x000000ffff057224 */ /* 0x000fe400078e0a05 */
[----:B------:R-:W-:Y:S02]  /*02c0*/  VIADD R10, R9, 0xffffffff ;  /* 0xffffffff090a7836 */ /* 0x000fe40000000000 */
[----:B------:R-:W-:Y:S02]  /*02d0*/  IMAD R11, R12, R5, R11 ;  /* 0x000000050c0b7224 */ /* 0x000fe400078e020b */
[----:B------:R-:W0:Y:S01]  /*02e0*/  LDC.64 R4, c[0x0][0x390] ;  /* 0x0000e400ff047b82 */ /* 0x000e220000000a00 */
[----:B------:R-:W-:Y:S01]  /*02f0*/  ISETP.GE.U32.AND P2, PT, R10, 0xf, PT ;  /* 0x0000000f0a00780c */ /* 0x000fe20003f46070 */
[----:B------:R-:W-:Y:S01]  /*0300*/  VIADD R10, R7, 0xffffffff ;  /* 0xffffffff070a7836 */ /* 0x000fe20000000000 */
[----:B------:R-:W-:-:S04]  /*0310*/  ISETP.GT.U32.AND P0, PT, R12, R11, PT ;  /* 0x0000000b0c00720c */ /* 0x000fc80003f04070 */
[----:B------:R-:W-:-:S09]  /*0320*/  ISETP.GE.U32.AND P3, PT, R10, 0x7, PT ;  /* 0x000000070a00780c */ /* 0x000fd20003f66070 */
[----:B------:R-:W-:Y:S01]  /*0330*/  @!P0 IMAD.IADD R11, R11, 0x1, -R12 ;  /* 0x000000010b0b8824 */ /* 0x000fe200078e0a0c */
[----:B------:R-:W-:-:S04]  /*0340*/  ISETP.NE.AND P0, PT, R2, RZ, PT ;  /* 0x000000ff0200720c */ /* 0x000fc80003f05270 */
[----:B------:R-:W-:-:S13]  /*0350*/  ISETP.GT.U32.AND P1, PT, R12, R11, PT ;  /* 0x0000000b0c00720c */ /* 0x000fda0003f24070 */
[----:B------:R-:W-:Y:S01]  /*0360*/  @!P1 IMAD.IADD R11, R11, 0x1, -R12 ;  /* 0x000000010b0b9824 */ /* 0x000fe200078e0a0c */
[C---:B------:R-:W-:Y:S02]  /*0370*/  LOP3.LUT R12, R9.reuse, 0x6, RZ, 0xc0, !PT ;  /* 0x00000006090c7812 */ /* 0x040fe400078ec0ff */
[----:B------:R-:W-:Y:S01]  /*0380*/  LOP3.LUT R9, R9, 0xfffffff0, RZ, 0xc0, !PT ;  /* 0xfffffff009097812 */ /* 0x000fe200078ec0ff */
[----:B------:R-:W-:Y:S02]  /*0390*/  IMAD.MOV.U32 R7, RZ, RZ, R11 ;  /* 0x000000ffff077224 */ /* 0x000fe400078e000b */
[----:B------:R-:W-:Y:S02]  /*03a0*/  VIADD R12, R12, 0xffffffff ;  /* 0xffffffff0c0c7836 */ /* 0x000fe40000000000 */
[----:B------:R-:W-:Y:S01]  /*03b0*/  @!P4 IMAD.MOV R7, RZ, RZ, -R7 ;  /* 0x000000ffff07c224 */ /* 0x000fe200078e0a07 */
[----:B------:R-:W-:Y:S01]  /*03c0*/  @!P0 LOP3.LUT R7, RZ, R2, RZ, 0x33, !PT ;  /* 0x00000002ff078212 */ /* 0x000fe200078e33ff */
[----:B0-----:R-:W-:Y:S01]  /*03d0*/  IMAD.WIDE R2, R3, 0x4, R4 ;  /* 0x0000000403027825 */ /* 0x001fe200078e0204 */
[----:B------:R-:W-:-:S03]  /*03e0*/  ISETP.GE.U32.AND P4, PT, R12, 0x3, PT ;  /* 0x000000030c00780c */ /* 0x000fc60003f86070 */
[----:B------:R-:W-:-:S10]  /*03f0*/  IMAD.MOV R12, RZ, RZ, -R9 ;  /* 0x000000ffff0c7224 */ /* 0x000fd400078e0a09 */
.L_x_4:
[----:B0-----:R-:W0:Y:S01]  /*0400*/  LDC R16, c[0x0][0x3a8] ;  /* 0x0000ea00ff107b82 */ /* 0x001e220000000800 */
[----:B------:R-:W-:Y:S02]  /*0410*/  IMAD.IADD R10, R6, 0x1, R13 ;  /* 0x00000001060a7824 */ /* 0x000fe400078e020d */
[----:B------:R-:W-:-:S03]  /*0420*/  IMAD.MOV.U32 R4, RZ, RZ, RZ ;  /* 0x000000ffff047224 */ /* 0x000fc600078e00ff */
[----:B------:R-:W-:Y:S02]  /*0430*/  IABS R17, R10 ;  /* 0x0000000a00117213 */ /* 0x000fe40000000000 */
[----:B------:R-:W-:Y:S02]  /*0440*/  ISETP.GE.AND P1, PT, R10, RZ, PT ;  /* 0x000000ff0a00720c */ /* 0x000fe40003f26270 */
[----:B0-----:R-:W-:Y:S02]  /*0450*/  IABS R14, R16 ;  /* 0x00000010000e7213 */ /* 0x001fe40000000000 */
[----:B------:R-:W-:Y:S02]  /*0460*/  ISETP.NE.AND P5, PT, R16, RZ, PT ;  /* 0x000000ff1000720c */ /* 0x000fe40003fa5270 */
[----:B------:R-:W0:Y:S08]  /*0470*/  I2F.RP R15, R14 ;  /* 0x0000000e000f7306 */ /* 0x000e300000209400 */
[----:B0-----:R-:W0:Y:S02]  /*0480*/  MUFU.RCP R15, R15 ;  /* 0x0000000f000f7308 */ /* 0x001e240000001000 */
[----:B0-----:R-:W-:-:S06]  /*0490*/  VIADD R5, R15, 0xffffffe ;  /* 0x0ffffffe0f057836 */ /* 0x001fcc0000000000 */
[----:B------:R-:W0:Y:S02]  /*04a0*/  F2I.FTZ.U32.TRUNC.NTZ R5, R5 ;  /* 0x0000000500057305 */ /* 0x000e24000021f000 */
[----:B01----:R-:W-:-:S04]  /*04b0*/  IMAD.MOV R11, RZ, RZ, -R5 ;  /* 0x000000ffff0b7224 */ /* 0x003fc800078e0a05 */
[----:B------:R-:W-:-:S04]  /*04c0*/  IMAD R11, R11, R14, RZ ;  /* 0x0000000e0b0b7224 */ /* 0x000fc800078e02ff */
[----:B------:R-:W-:-:S04]  /*04d0*/  IMAD.HI.U32 R4, R5, R11, R4 ;  /* 0x0000000b05047227 */ /* 0x000fc800078e0004 */
[----:B------:R-:W-:-:S04]  /*04e0*/  IMAD.MOV.U32 R11, RZ, RZ, R17 ;  /* 0x000000ffff0b7224 */ /* 0x000fc800078e0011 */
[----:B------:R-:W-:-:S04]  /*04f0*/  IMAD.HI.U32 R4, R4, R11, RZ ;  /* 0x0000000b04047227 */ /* 0x000fc800078e00ff */
[----:B------:R-:W-:-:S04]  /*0500*/  IMAD.MOV R4, RZ, RZ, -R4 ;  /* 0x000000ffff047224 */ /* 0x000fc800078e0a04 */
[C---:B------:R-:W-:Y:S02]  /*0510*/  IMAD R11, R14.reuse, R4, R11 ;  /* 0x000000040e0b7224 */ /* 0x040fe400078e020b */
[----:B------:R-:W0:Y:S03]  /*0520*/  LDC.64 R4, c[0x0][0x3a0] ;  /* 0x0000e800ff047b82 */ /* 0x000e260000000a00 */
[----:B------:R-:W-:-:S13]  /*0530*/  ISETP.GT.U32.AND P0, PT, R14, R11, PT ;  /* 0x0000000b0e00720c */ /* 0x000fda0003f04070 */
[----:B------:R-:W-:-:S05]  /*0540*/  @!P0 IMAD.IADD R11, R11, 0x1, -R14 ;  /* 0x000000010b0b8824 */ /* 0x000fca00078e0a0e */
[----:B------:R-:W-:-:S13]  /*0550*/  ISETP.GT.U32.AND P0, PT, R14, R11, PT ;  /* 0x0000000b0e00720c */ /* 0x000fda0003f04070 */
[----:B------:R-:W-:-:S04]  /*0560*/  @!P0 IMAD.IADD R11, R11, 0x1, -R14 ;  /* 0x000000010b0b8824 */ /* 0x000fc800078e0a0e */
[----:B------:R-:W-:Y:S01]  /*0570*/  @!P1 IMAD.MOV R11, RZ, RZ, -R11 ;  /* 0x000000ffff0b9224 */ /* 0x000fe200078e0a0b */
[----:B------:R-:W-:-:S05]  /*0580*/  @!P5 LOP3.LUT R11, RZ, R16, RZ, 0x33, !PT ;  /* 0x00000010ff0bd212 */ /* 0x000fca00078e33ff */
[----:B0-----:R-:W-:-:S05]  /*0590*/  IMAD.WIDE R4, R11, 0x4, R4 ;  /* 0x000000040b047825 */ /* 0x001fca00078e0204 */
[----:B------:R0:W5:Y:S01]  /*05a0*/  LDG.E R11, desc[UR6][R4.64] ;  /* 0x00000006040b7981 */ /* 0x000162000c1e1900 */
[----:B------:R-:W-:Y:S01]  /*05b0*/  PRMT R10, RZ, 0x7610, R10 ;  /* 0x00007610ff0a7816 */ /* 0x000fe2000000000a */
[----:B------:R-:W-:Y:S01]  /*05c0*/  IMAD.MOV.U32 R15, RZ, RZ, RZ ;  /* 0x000000ffff0f7224 */ /* 0x000fe200078e00ff */
[----:B------:R-:W-:Y:S06]  /*05d0*/  @!P2 BRA `(.L_x_0) ;  /* 0x0000000000eca947 */ /* 0x000fec0003800000 */
[----:B------:R-:W-:Y:S01]  /*05e0*/  PRMT R10, RZ, 0x7610, R10 ;  /* 0x00007610ff0a7816 */ /* 0x000fe2000000000a */
[----:B------:R-:W-:Y:S02]  /*05f0*/  IMAD.MOV.U32 R14, RZ, RZ, R8 ;  /* 0x000000ffff0e7224 */ /* 0x000fe400078e0008 */
[----:B------:R-:W-:-:S07]  /*0600*/  IMAD.MOV.U32 R15, RZ, RZ, R12 ;  /* 0x000000ffff0f7224 */ /* 0x000fce00078e000c */
.L_x_1:
[----:B0-----:R-:W-:Y:S02]  /*0610*/  IMAD.U32 R4, RZ, RZ, UR4 ;  /* 0x00000004ff047e24 */ /* 0x001fe4000f8e00ff */
[----:B------:R-:W-:Y:S02]  /*0620*/  IMAD.U32 R5, RZ, RZ, UR5 ;  /* 0x00000005ff057e24 */ /* 0x000fe4000f8e00ff */
[----:B------:R-:W-:-:S05]  /*0630*/  IMAD.WIDE R4, R14, 0x4, R4 ;  /* 0x000000040e047825 */ /* 0x000fca00078e0204 */
[----:B------:R-:W2:Y:S04]  /*0640*/  LDG.E R17, desc[UR6][R4.64+-0x20] ;  /* 0xffffe00604117981 */ /* 0x000ea8000c1e1900 */
[----:B------:R-:W3:Y:S04]  /*0650*/  LDG.E R19, desc[UR6][R4.64+-0x1c] ;  /* 0xffffe40604137981 */ /* 0x000ee8000c1e1900 */
[----:B------:R-:W4:Y:S04]  /*0660*/  LDG.E R21, desc[UR6][R4.64+-0x18] ;  /* 0xffffe80604157981 */ /* 0x000f28000c1e1900 */
        /* <DEDUP_REMOVED lines=8> */
[----:B------:R-:W4:Y:S01]  /*06f0*/  LDG.E R25, desc[UR6][R4.64+0x1c] ;  /* 0x00001c0604197981 */ /* 0x000f22000c1e1900 */
[----:B--2--5:R-:W-:-:S03]  /*0700*/  ISETP.NE.AND P1, PT, R17, R11, PT ;  /* 0x0000000b1100720c */ /* 0x024fc60003f25270 */
[----:B------:R-:W2:Y:S01]  /*0710*/  LDG.E R17, desc[UR6][R4.64+0xc] ;  /* 0x00000c0604117981 */ /* 0x000ea2000c1e1900 */
[----:B---3--:R-:W-:-:S03]  /*0720*/  ISETP.NE.AND P5, PT, R19, R11, PT ;  /* 0x0000000b1300720c */ /* 0x008fc60003fa5270 */
[----:B------:R-:W3:Y:S01]  /*0730*/  LDG.E R19, desc[UR6][R4.64+0x10] ;  /* 0x0000100604137981 */ /* 0x000ee2000c1e1900 */
[----:B----4-:R-:W-:-:S03]  /*0740*/  ISETP.NE.AND P6, PT, R21, R11, PT ;  /* 0x0000000b1500720c */ /* 0x010fc60003fc5270 */
[----:B------:R-:W4:Y:S01]  /*0750*/  LDG.E R21, desc[UR6][R4.64+0x14] ;  /* 0x0000140604157981 */ /* 0x000f22000c1e1900 */
[----:B------:R-:W-:-:S03]  /*0760*/  ISETP.NE.AND P0, PT, R23, R11, PT ;  /* 0x0000000b1700720c */ /* 0x000fc60003f05270 */
[----:B------:R-:W4:Y:S01]  /*0770*/  LDG.E R23, desc[UR6][R4.64+0x18] ;  /* 0x0000180604177981 */ /* 0x000f22000c1e1900 */
[----:B------:R-:W-:-:S04]  /*0780*/  SEL R10, R10, 0x1, P1 ;  /* 0x000000010a0a7807 */ /* 0x000fc80000800000 */
[----:B------:R-:W-:-:S04]  /*0790*/  SEL R10, R10, 0x1, P5 ;  /* 0x000000010a0a7807 */ /* 0x000fc80002800000 */
[----:B------:R-:W-:Y:S02]  /*07a0*/  SEL R10, R10, 0x1, P6 ;  /* 0x000000010a0a7807 */ /* 0x000fe40003000000 */
[-C--:B------:R-:W-:Y:S02]  /*07b0*/  ISETP.NE.AND P1, PT, R16, R11.reuse, PT ;  /* 0x0000000b1000720c */ /* 0x080fe40003f25270 */
[----:B------:R-:W-:Y:S02]  /*07c0*/  SEL R10, R10, 0x1, P0 ;  /* 0x000000010a0a7807 */ /* 0x000fe40000000000 */
[-C--:B------:R-:W-:Y:S02]  /*07d0*/  ISETP.NE.AND P0, PT, R18, R11.reuse, PT ;  /* 0x0000000b1200720c */ /* 0x080fe40003f05270 */
[----:B------:R-:W-:Y:S02]  /*07e0*/  SEL R10, R10, 0x1, P1 ;  /* 0x000000010a0a7807 */ /* 0x000fe40000800000 */
[----:B------:R-:W-:-:S02]  /*07f0*/  ISETP.NE.AND P1, PT, R20, R11, PT ;  /* 0x0000000b1400720c */ /* 0x000fc40003f25270 */
[----:B------:R-:W-:Y:S02]  /*0800*/  SEL R10, R10, 0x1, P0 ;  /* 0x000000010a0a7807 */ /* 0x000fe40000000000 */
[-C--:B------:R-:W-:Y:S02]  /*0810*/  ISETP.NE.AND P0, PT, R22, R11.reuse, PT ;  /* 0x0000000b1600720c */ /* 0x080fe40003f05270 */
[----:B------:R-:W-:Y:S02]  /*0820*/  SEL R10, R10, 0x1, P1 ;  /* 0x000000010a0a7807 */ /* 0x000fe40000800000 */
[-C--:B------:R-:W-:Y:S02]  /*0830*/  ISETP.NE.AND P1, PT, R24, R11.reuse, PT ;  /* 0x0000000b1800720c */ /* 0x080fe40003f25270 */
[----:B------:R-:W-:Y:S02]  /*0840*/  SEL R10, R10, 0x1, P0 ;  /* 0x000000010a0a7807 */ /* 0x000fe40000000000 */
[----:B------:R-:W-:-:S02]  /*0850*/  ISETP.NE.AND P0, PT, R26, R11, PT ;  /* 0x0000000b1a00720c */ /* 0x000fc40003f05270 */
[----:B------:R-:W-:Y:S02]  /*0860*/  SEL R10, R10, 0x1, P1 ;  /* 0x000000010a0a7807 */ /* 0x000fe40000800000 */
[----:B------:R-:W-:Y:S02]  /*0870*/  ISETP.NE.AND P1, PT, R28, R11, PT ;  /* 0x0000000b1c00720c */ /* 0x000fe40003f25270 */
[----:B------:R-:W-:-:S04]  /*0880*/  SEL R10, R10, 0x1, P0 ;  /* 0x000000010a0a7807 */ /* 0x000fc80000000000 */
[----:B------:R-:W-:Y:S01]  /*0890*/  SEL R10, R10, 0x1, P1 ;  /* 0x000000010a0a7807 */ /* 0x000fe20000800000 */
[----:B------:R-:W-:Y:S02]  /*08a0*/  VIADD R15, R15, 0x10 ;  /* 0x000000100f0f7836 */ /* 0x000fe40000000000 */
[----:B------:R-:W-:Y:S01]  /*08b0*/  VIADD R14, R14, 0x10 ;  /* 0x000000100e0e7836 */ /* 0x000fe20000000000 */
[-C--:B--2---:R-:W-:Y:S02]  /*08c0*/  ISETP.NE.AND P0, PT, R17, R11.reuse, PT ;  /* 0x0000000b1100720c */ /* 0x084fe40003f05270 */
[-C--:B---3--:R-:W-:Y:S02]  /*08d0*/  ISETP.NE.AND P1, PT, R19, R11.reuse, PT ;  /* 0x0000000b1300720c */ /* 0x088fe40003f25270 */
[----:B------:R-:W-:Y:S02]  /*08e0*/  SEL R10, R10, 0x1, P0 ;  /* 0x000000010a0a7807 */ /* 0x000fe40000000000 */
[----:B----4-:R-:W-:-:S02]  /*08f0*/  ISETP.NE.AND P0, PT, R21, R11, PT ;  /* 0x0000000b1500720c */ /* 0x010fc40003f05270 */
[----:B------:R-:W-:Y:S02]  /*0900*/  SEL R10, R10, 0x1, P1 ;  /* 0x000000010a0a7807 */ /* 0x000fe40000800000 */
[----:B------:R-:W-:Y:S02]  /*0910*/  ISETP.NE.AND P1, PT, R23, R11, PT ;  /* 0x0000000b1700720c */ /* 0x000fe40003f25270 */
[----:B------:R-:W-:-:S04]  /*0920*/  SEL R10, R10, 0x1, P0 ;  /* 0x000000010a0a7807 */ /* 0x000fc80000000000 */
[----:B------:R-:W-:Y:S02]  /*0930*/  SEL R10, R10, 0x1, P1 ;  /* 0x000000010a0a7807 */ /* 0x000fe40000800000 */
[----:B------:R-:W-:Y:S02]  /*0940*/  ISETP.NE.AND P1, PT, R15, RZ, PT ;  /* 0x000000ff0f00720c */ /* 0x000fe40003f25270 */
[----:B------:R-:W-:-:S04]  /*0950*/  ISETP.NE.AND P0, PT, R25, R11, PT ;  /* 0x0000000b1900720c */ /* 0x000fc80003f05270 */
[----:B------:R-:W-:-:S07]  /*0960*/  SEL R10, R10, 0x1, P0 ;  /* 0x000000010a0a7807 */ /* 0x000fce0000000000 */
[----:B------:R-:W-:Y:S05]  /*0970*/  @P1 BRA `(.L_x_1) ;  /* 0xfffffffc00241947 */ /* 0x000fea000383ffff */
[----:B------:R-:W-:-:S07]  /*0980*/  IMAD.MOV.U32 R15, RZ, RZ, R9 ;  /* 0x000000ffff0f7224 */ /* 0x000fce00078e0009 */
.L_x_0:
[----:B------:R-:W1:Y:S02]  /*0990*/  LDC R19, c[0x0][0x3ac] ;  /* 0x0000eb00ff137b82 */ /* 0x000e640000000800 */
[----:B-1----:R-:W-:-:S13]  /*09a0*/  LOP3.LUT P0, RZ, R19, 0x7, RZ, 0xc0, !PT ;  /* 0x0000000713ff7812 */ /* 0x002fda000780c0ff */
[----:B------:R-:W-:Y:S05]  /*09b0*/  @!P0 BRA `(.L_x_2) ;  /* 0x0000000000ec8947 */ /* 0x000fea0003800000 */
[----:B------:R-:W-:Y:S01]  /*09c0*/  LOP3.LUT P0, RZ, R19, 0x3, RZ, 0xc0, !PT ;  /* 0x0000000313ff7812 */ /* 0x000fe2000780c0ff */
[----:B------:R-:W-:-:S12]  /*09d0*/  @!P3 BRA `(.L_x_3) ;  /* 0x000000000070b947 */ /* 0x000fd80003800000 */
[----:B0-----:R-:W0:Y:S01]  /*09e0*/  LDC.64 R4, c[0x0][0x390] ;  /* 0x0000e400ff047b82 */ /* 0x001e220000000a00 */
[----:B------:R-:W-:-:S04]  /*09f0*/  IMAD.IADD R17, R8, 0x1, R15 ;  /* 0x0000000108117824 */ /* 0x000fc800078e020f */
[----:B0-----:R-:W-:-:S05]  /*0a00*/  IMAD.WIDE R4, R17, 0x4, R4 ;  /* 0x0000000411047825 */ /* 0x001fca00078e0204 */
[----:B------:R-:W2:Y:S04]  /*0a10*/  LDG.E R14, desc[UR6][R4.64] ;  /* 0x00000006040e7981 */ /* 0x000ea8000c1e1900 */
[----:B------:R-:W3:Y:S04]  /*0a20*/  LDG.E R16, desc[UR6][R4.64+0x4] ;  /* 0x0000040604107981 */ /* 0x000ee8000c1e1900 */
[----:B------:R-:W4:Y:S04]  /*0a30*/  LDG.E R18, desc[UR6][R4.64+0x8] ;  /* 0x0000080604127981 */ /* 0x000f28000c1e1900 */
[----:B------:R-:W4:Y:S04]  /*0a40*/  LDG.E R20, desc[UR6][R4.64+0xc] ;  /* 0x00000c0604147981 */ /* 0x000f28000c1e1900 */
[----:B------:R-:W4:Y:S04]  /*0a50*/  LDG.E R22, desc[UR6][R4.64+0x10] ;  /* 0x0000100604167981 */ /* 0x000f28000c1e1900 */
[----:B------:R-:W4:Y:S04]  /*0a60*/  LDG.E R24, desc[UR6][R4.64+0x14] ;  /* 0x0000140604187981 */ /* 0x000f28000c1e1900 */
[----:B------:R-:W4:Y:S04]  /*0a70*/  LDG.E R26, desc[UR6][R4.64+0x18] ;  /* 0x00001806041a7981 */ /* 0x000f28000c1e1900 */
[----:B------:R-:W4:Y:S01]  /*0a80*/  LDG.E R28, desc[UR6][R4.64+0x1c] ;  /* 0x00001c06041c7981 */ /* 0x000f22000c1e1900 */
[----:B------:R-:W-:Y:S01]  /*0a90*/  VIADD R15, R15, 0x8 ;  /* 0x000000080f0f7836 */ /* 0x000fe20000000000 */
[----:B--2--5:R-:W-:-:S02]  /*0aa0*/  ISETP.NE.AND P1, PT, R14, R11, PT ;  /* 0x0000000b0e00720c */ /* 0x024fc40003f25270 */
[-C--:B---3--:R-:W-:Y:S02]  /*0ab0*/  ISETP.NE.AND P5, PT, R16, R11.reuse, PT ;  /* 0x0000000b1000720c */ /* 0x088fe40003fa5270 */
[----:B------:R-:W-:Y:S02]  /*0ac0*/  SEL R10, R10, 0x1, P1 ;  /* 0x000000010a0a7807 */ /* 0x000fe40000800000 */
[-C--:B----4-:R-:W-:Y:S02]  /*0ad0*/  ISETP.NE.AND P1, PT, R18, R11.reuse, PT ;  /* 0x0000000b1200720c */ /* 0x090fe40003f25270 */
[----:B------:R-:W-:Y:S02]  /*0ae0*/  SEL R10, R10, 0x1, P5 ;  /* 0x000000010a0a7807 */ /* 0x000fe40002800000 */
[----:B------:R-:W-:Y:S02]  /*0af0*/  ISETP.NE.AND P5, PT, R20, R11, PT ;  /* 0x0000000b1400720c */ /* 0x000fe40003fa5270 */
[----:B------:R-:W-:-:S02]  /*0b00*/  SEL R10, R10, 0x1, P1 ;  /* 0x000000010a0a7807 */ /* 0x000fc40000800000 */
[-C--:B------:R-:W-:Y:S02]  /*0b10*/  ISETP.NE.AND P1, PT, R22, R11.reuse, PT ;  /* 0x0000000b1600720c */ /* 0x080fe40003f25270 */
[----:B------:R-:W-:Y:S02]  /*0b20*/  SEL R10, R10, 0x1, P5 ;  /* 0x000000010a0a7807 */ /* 0x000fe40002800000 */
[-C--:B------:R-:W-:Y:S02]  /*0b30*/  ISETP.NE.AND P5, PT, R24, R11.reuse, PT ;  /* 0x0000000b1800720c */ /* 0x080fe40003fa5270 */
[----:B------:R-:W-:Y:S02]  /*0b40*/  SEL R10, R10, 0x1, P1 ;  /* 0x000000010a0a7807 */ /* 0x000fe40000800000 */
[----:B------:R-:W-:Y:S02]  /*0b50*/  ISETP.NE.AND P1, PT, R26, R11, PT ;  /* 0x0000000b1a00720c */ /* 0x000fe40003f25270 */
[----:B------:R-:W-:-:S02]  /*0b60*/  SEL R10, R10, 0x1, P5 ;  /* 0x000000010a0a7807 */ /* 0x000fc40002800000 */
[----:B------:R-:W-:Y:S02]  /*0b70*/  ISETP.NE.AND P5, PT, R28, R11, PT ;  /* 0x0000000b1c00720c */ /* 0x000fe40003fa5270 */
[----:B------:R-:W-:-:S04]  /*0b80*/  SEL R10, R10, 0x1, P1 ;  /* 0x000000010a0a7807 */ /* 0x000fc80000800000 */
[----:B------:R-:W-:-:S07]  /*0b90*/  SEL R10, R10, 0x1, P5 ;  /* 0x000000010a0a7807 */ /* 0x000fce0002800000 */
.L_x_3:
[----:B------:R-:W-:Y:S05]  /*0ba0*/  @!P0 BRA `(.L_x_2) ;  /* 0x0000000000708947 */ /* 0x000fea0003800000 */
[----:B------:R-:W1:Y:S01]  /*0bb0*/  @P4 LDC.64 R16, c[0x0][0x390] ;  /* 0x0000e400ff104b82 */ /* 0x000e620000000a00 */
[----:B------:R-:W-:Y:S01]  /*0bc0*/  LOP3.LUT P0, RZ, R19, 0x1, RZ, 0xc0, !PT ;  /* 0x0000000113ff7812 */ /* 0x000fe2000780c0ff */
[----:B------:R-:W-:-:S12]  /*0bd0*/  @P4 IMAD.IADD R19, R8, 0x1, R15 ;  /* 0x0000000108134824 */ /* 0x000fd800078e020f */
[----:B0-----:R-:W0:Y:S01]  /*0be0*/  @P0 LDC.64 R4, c[0x0][0x390] ;  /* 0x0000e400ff040b82 */ /* 0x001e220000000a00 */
[----:B-1----:R-:W-:-:S05]  /*0bf0*/  @P4 IMAD.WIDE R16, R19, 0x4, R16 ;  /* 0x0000000413104825 */ /* 0x002fca00078e0210 */
[----:B------:R-:W2:Y:S01]  /*0c00*/  @P4 LDG.E R20, desc[UR6][R16.64] ;  /* 0x0000000610144981 */ /* 0x000ea2000c1e1900 */
[----:B------:R-:W-:-:S03]  /*0c10*/  @P4 VIADD R15, R15, 0x4 ;  /* 0x000000040f0f4836 */ /* 0x000fc60000000000 */
[----:B------:R-:W3:Y:S01]  /*0c20*/  @P4 LDG.E R22, desc[UR6][R16.64+0x4] ;  /* 0x0000040610164981 */ /* 0x000ee2000c1e1900 */
[----:B------:R-:W-:-:S03]  /*0c30*/  @P0 IMAD.IADD R15, R8, 0x1, R15 ;  /* 0x00000001080f0824 */ /* 0x000fc600078e020f */
[----:B------:R-:W4:Y:S01]  /*0c40*/  @P4 LDG.E R24, desc[UR6][R16.64+0x8] ;  /* 0x0000080610184981 */ /* 0x000f22000c1e1900 */
[----:B0-----:R-:W-:-:S03]  /*0c50*/  @P0 IMAD.WIDE R4, R15, 0x4, R4 ;  /* 0x000000040f040825 */ /* 0x001fc600078e0204 */
[----:B------:R-:W4:Y:S04]  /*0c60*/  @P4 LDG.E R26, desc[UR6][R16.64+0xc] ;  /* 0x00000c06101a4981 */ /* 0x000f28000c1e1900 */
[----:B------:R-:W4:Y:S04]  /*0c70*/  @P0 LDG.E R14, desc[UR6][R4.64] ;  /* 0x00000006040e0981 */ /* 0x000f28000c1e1900 */
[----:B------:R-:W4:Y:S01]  /*0c80*/  @P0 LDG.E R18, desc[UR6][R4.64+0x4] ;  /* 0x0000040604120981 */ /* 0x000f22000c1e1900 */
[-C--:B--2--5:R-:W-:Y:S02]  /*0c90*/  @P4 ISETP.NE.AND P1, PT, R20, R11.reuse, PT ;  /* 0x0000000b1400420c */ /* 0x0a4fe40003f25270 */
[----:B---3--:R-:W-:-:S02]  /*0ca0*/  @P4 ISETP.NE.AND P5, PT, R22, R11, PT ;  /* 0x0000000b1600420c */ /* 0x008fc40003fa5270 */
[----:B------:R-:W-:Y:S02]  /*0cb0*/  @P4 SEL R15, R10, 0x1, P1 ;  /* 0x000000010a0f4807 */ /* 0x000fe40000800000 */
[-C--:B----4-:R-:W-:Y:S02]  /*0cc0*/  @P4 ISETP.NE.AND P1, PT, R24, R11.reuse, PT ;  /* 0x0000000b1800420c */ /* 0x090fe40003f25270 */
[----:B------:R-:W-:Y:S02]  /*0cd0*/  @P4 SEL R15, R15, 0x1, P5 ;  /* 0x000000010f0f4807 */ /* 0x000fe40002800000 */
[-C--:B------:R-:W-:Y:S02]  /*0ce0*/  @P4 ISETP.NE.AND P5, PT, R26, R11.reuse, PT ;  /* 0x0000000b1a00420c */ /* 0x080fe40003fa5270 */
[----:B------:R-:W-:Y:S02]  /*0cf0*/  @P4 SEL R15, R15, 0x1, P1 ;  /* 0x000000010f0f4807 */ /* 0x000fe40000800000 */
[----:B------:R-:W-:-:S02]  /*0d00*/  @P0 ISETP.NE.AND P1, PT, R14, R11, PT ;  /* 0x0000000b0e00020c */ /* 0x000fc40003f25270 */
[----:B------:R-:W-:Y:S02]  /*0d10*/  @P4 SEL R15, R15, 0x1, P5 ;  /* 0x000000010f0f4807 */ /* 0x000fe40002800000 */
[----:B------:R-:W-:Y:S02]  /*0d20*/  @P0 ISETP.NE.AND P5, PT, R18, R11, PT ;  /* 0x0000000b1200020c */ /* 0x000fe40003fa5270 */
[----:B------:R-:W-:-:S04]  /*0d30*/  @P4 PRMT R10, R15, 0x7610, R10 ;  /* 0x000076100f0a4816 */ /* 0x000fc8000000000a */
[----:B------:R-:W-:-:S04]  /*0d40*/  @P0 SEL R4, R10, 0x1, P1 ;  /* 0x000000010a040807 */ /* 0x000fc80000800000 */
[----:B------:R-:W-:-:S04]  /*0d50*/  @P0 SEL R4, R4, 0x1, P5 ;  /* 0x0000000104040807 */ /* 0x000fc80002800000 */
[----:B------:R-:W-:-:S07]  /*0d60*/  @P0 PRMT R10, R4, 0x7610, R10 ;  /* 0x00007610040a0816 */ /* 0x000fce000000000a */
.L_x_2:
[-C--:B-----5:R-:W-:Y:S02]  /*0d70*/  ISETP.NE.AND P1, PT, R7, R11.reuse, PT ;  /* 0x0000000b0700720c */ /* 0x0a0fe40003f25270 */
[----:B------:R-:W-:Y:S02]  /*0d80*/  LOP3.LUT P0, RZ, R10, 0xff, RZ, 0xc0, !PT ;  /* 0x000000ff0aff7812 */ /* 0x000fe4000780c0ff */
[----:B------:R-:W-:-:S04]  /*0d90*/  ISETP.EQ.OR P1, PT, R0, R11, !P1 ;  /* 0x0000000b0000720c */ /* 0x000fc80004f22670 */
[----:B------:R-:W-:-:S13]  /*0da0*/  PLOP3.LUT P0, PT, P1, P0, PT, 0xf8, 0x8f ;  /* 0x00000000008f781c */ /* 0x000fda0000f01f70 */
[----:B------:R1:W-:Y:S01]  /*0db0*/  @!P0 STG.E desc[UR6][R2.64], R11 ;  /* 0x0000000b02008986 */ /* 0x0003e2000c101906 */
[----:B------:R-:W-:Y:S01]  /*0dc0*/  @P0 VIADD R13, R13, 0x1 ;  /* 0x000000010d0d0836 */ /* 0x000fe20000000000 */
[----:B------:R-:W-:Y:S06]  /*0dd0*/  @P0 BRA `(.L_x_4) ;  /* 0xfffffff400880947 */ /* 0x000fec000383ffff */
[----:B------:R-:W-:Y:S05]  /*0de0*/  EXIT ;  /* 0x000000000000794d */ /* 0x000fea0003800000 */
.L_x_5:
[----:B------:R-:W-:-:S00]  /*0df0*/  BRA `(.L_x_5) ;  /* 0xfffffffc00fc7947 */ /* 0x000fc0000383ffff */
[----:B------:R-:W-:-:S00]  /*0e00*/  NOP ;  /* 0x0000000000007918 */ /* 0x000fc00000000000 */
[----:B------:R-:W-:-:S00]  /*0e10*/  NOP ;  /* 0x0000000000007918 */ /* 0x000fc00000000000 */
[----:B------:R-:W-:-:S00]  /*0e20*/  NOP ;  /* 0x0000000000007918 */ /* 0x000fc00000000000 */
[----:B------:R-:W-:-:S00]  /*0e30*/  NOP ;  /* 0x0000000000007918 */ /* 0x000fc00000000000 */
[----:B------:R-:W-:-:S00]  /*0e40*/  NOP ;  /* 0x0000000000007918 */ /* 0x000fc00000000000 */
[----:B------:R-:W-:-:S00]  /*0e50*/  NOP ;  /* 0x0000000000007918 */ /* 0x000fc00000000000 */
[----:B------:R-:W-:-:S00]  /*0e60*/  NOP ;  /* 0x0000000000007918 */ /* 0x000fc00000000000 */
[----:B------:R-:W-:-:S00]  /*0e70*/  NOP ;  /* 0x0000000000007918 */ /* 0x000fc00000000000 */
.L_x_7:


//--------------------- .text._Z15gpu_crea_anilloPiS_S_ii --------------------------
	.section	.text._Z15gpu_crea_anilloPiS_S_ii,"ax",@progbits
	.align	128
        .global         _Z15gpu_crea_anilloPiS_S_ii
        .type           _Z15gpu_crea_anilloPiS_S_ii,@function
        .size           _Z15gpu_crea_anilloPiS_S_ii,(.L_x_8 - _Z15gpu_crea_anilloPiS_S_ii)
        .other          _Z15gpu_crea_anilloPiS_S_ii,@"STO_CUDA_ENTRY STV_DEFAULT"
_Z15gpu_crea_anilloPiS_S_ii:
.text._Z15gpu_crea_anilloPiS_S_ii:
[----:B------:R-:W-:Y:S08]  /*0000*/  LDC R1, c[0x0][0x37c] ;  /* 0x0000df00ff017b82 */ /* 0x000ff00000000800 */
[----:B------:R-:W0:Y:S01]  /*0010*/  LDC.64 R8, c[0x0][0x398] ;  /* 0x0000e600ff087b82 */ /* 0x000e220000000a00 */
[----:B------:R-:W1:Y:S01]  /*0020*/  S2R R5, SR_TID.X ;  /* 0x0000000000057919 */ /* 0x000e620000002100 */
[----:B------:R-:W2:Y:S01]  /*0030*/  LDCU.64 UR6, c[0x0][0x358] ;  /* 0x00006b00ff0677ac */ /* 0x000ea20008000a00 */
[----:B------:R-:W3:Y:S05]  /*0040*/  S2R R6, SR_TID.Y ;  /* 0x0000000000067919 */ /* 0x000eea0000002200 */
[----:B------:R-:W1:Y:S08]  /*0050*/  S2UR UR4, SR_CTAID.X ;  /* 0x00000000000479c3 */ /* 0x000e700000002500 */
[----:B------:R-:W1:Y:S01]  /*0060*/  LDC R0, c[0x0][0x360] ;  /* 0x0000d800ff007b82 */ /* 0x000e620000000800 */
[----:B0-----:R-:W-:-:S07]  /*0070*/  IABS R10, R8 ;  /* 0x00000008000a7213 */ /* 0x001fce0000000000 */
[----:B------:R-:W3:Y:S01]  /*0080*/  S2UR UR5, SR_CTAID.Y ;  /* 0x00000000000579c3 */ /* 0x000ee20000002600 */
[----:B------:R-:W0:Y:S07]  /*0090*/  I2F.RP R4, R10 ;  /* 0x0000000a00047306 */ /* 0x000e2e0000209400 */
[----:B------:R-:W3:Y:S01]  /*00a0*/  LDC R11, c[0x0][0x364] ;  /* 0x0000d900ff0b7b82 */ /* 0x000ee20000000800 */
[----:B-1----:R-:W-:Y:S01]  /*00b0*/  IMAD R0, R0, UR4, R5 ;  /* 0x0000000400007c24 */ /* 0x002fe2000f8e0205 */
[----:B------:R-:W-:Y:S01]  /*00c0*/  UMOV UR4, 0x400 ;  /* 0x0000040000047882 */ /* 0x000fe20000000000 */
[----:B0-----:R-:W0:Y:S02]  /*00d0*/  MUFU.RCP R4, R4 ;  /* 0x0000000400047308 */ /* 0x001e240000001000 */
[----:B------:R-:W-:-:S04]  /*00e0*/  IMAD R12, R0, R9, RZ ;  /* 0x00000009000c7224 */ /* 0x000fc800078e02ff */
[----:B------:R-:W-:Y:S02]  /*00f0*/  IMAD R12, R12, 0x2, R9 ;  /* 0x000000020c0c7824 */ /* 0x000fe400078e0209 */
[----:B---3--:R-:W-:Y:S01]  /*0100*/  IMAD R11, R11, UR5, R6 ;  /* 0x000000050b0b7c24 */ /* 0x008fe2000f8e0206 */
[----:B------:R-:W1:Y:S01]  /*0110*/  S2UR UR5, SR_CgaCtaId ;  /* 0x00000000000579c3 */ /* 0x000e620000008800 */
[----:B0-----:R-:W-:-:S03]  /*0120*/  IADD3 R2, PT, PT, R4, 0xffffffe, RZ ;  /* 0x0ffffffe04027810 */ /* 0x001fc60007ffe0ff */
[C---:B------:R-:W-:Y:S01]  /*0130*/  IADD3 R13, PT, PT, R11.reuse, 0x1, R0 ;  /* 0x000000010b0d7810 */ /* 0x040fe20007ffe000 */
[----:B------:R0:W3:Y:S01]  /*0140*/  F2I.FTZ.U32.TRUNC.NTZ R3, R2 ;  /* 0x0000000200037305 */ /* 0x0000e2000021f000 */
[----:B------:R-:W-:Y:S02]  /*0150*/  LOP3.LUT R19, RZ, R11, RZ, 0x33, !PT ;  /* 0x0000000bff137212 */ /* 0x000fe400078e33ff */
[----:B------:R-:W4:Y:S01]  /*0160*/  LDC.64 R6, c[0x0][0x380] ;  /* 0x0000e000ff067b82 */ /* 0x000f220000000a00 */
[----:B------:R-:W-:Y:S02]  /*0170*/  IABS R15, R13 ;  /* 0x0000000d000f7213 */ /* 0x000fe40000000000 */
[----:B------:R-:W-:Y:S01]  /*0180*/  IADD3 R17, PT, PT, R11, R12, RZ ;  /* 0x0000000c0b117210 */ /* 0x000fe20007ffe0ff */
[----:B------:R-:W-:Y:S01]  /*0190*/  IMAD.IADD R14, R0, 0x1, R19 ;  /* 0x00000001000e7824 */ /* 0x000fe200078e0213 */
[----:B------:R-:W-:Y:S01]  /*01a0*/  IADD3 R19, PT, PT, R12, R19, RZ ;  /* 0x000000130c137210 */ /* 0x000fe20007ffe0ff */
[----:B0-----:R-:W-:-:S03]  /*01b0*/  HFMA2 R2, -RZ, RZ, 0, 0 ;  /* 0x00000000ff027431 */ /* 0x001fc600000001ff */
[----:B------:R-:W-:Y:S01]  /*01c0*/  SHF.R.S32.HI R21, RZ, 0x1f, R14 ;  /* 0x0000001fff157819 */ /* 0x000fe2000001140e */
[----:B---3--:R-:W-:-:S03]  /*01d0*/  IMAD.MOV R5, RZ, RZ, -R3 ;  /* 0x000000ffff057224 */ /* 0x008fc600078e0a03 */
[----:B------:R-:W-:Y:S01]  /*01e0*/  LOP3.LUT R21, R21, R8, RZ, 0xc0, !PT ;  /* 0x0000000815157212 */ /* 0x000fe200078ec0ff */
[----:B-1----:R-:W-:Y:S01]  /*01f0*/  ULEA UR4, UR5, UR4, 0x18 ;  /* 0x0000000405047291 */ /* 0x002fe2000f8ec0ff */
[----:B------:R-:W-:Y:S02]  /*0200*/  IMAD R5, R5, R10, RZ ;  /* 0x0000000a05057224 */ /* 0x000fe400078e02ff */
[----:B------:R-:W-:Y:S02]  /*0210*/  IADD3 R21, PT, PT, R14, R21, RZ ;  /* 0x000000150e157210 */ /* 0x000fe40007ffe0ff */
[----:B------:R-:W-:Y:S02]  /*0220*/  IMAD.HI.U32 R3, R3, R5, R2 ;  /* 0x0000000503037227 */ /* 0x000fe400078e0002 */
[----:B------:R-:W0:Y:S02]  /*0230*/  LDC.64 R4, c[0x0][0x388] ;  /* 0x0000e200ff047b82 */ /* 0x000e240000000a00 */
[----:B------:R-:W-:Y:S02]  /*0240*/  STS [UR4], R12 ;  /* 0x0000000cff007988 */ /* 0x000fe40008000804 */
[----:B------:R-:W-:-:S04]  /*0250*/  IMAD.HI.U32 R3, R3, R15, RZ ;  /* 0x0000000f03037227 */ /* 0x000fc800078e00ff */
[----:B------:R-:W-:-:S04]  /*0260*/  IMAD.MOV R3, RZ, RZ, -R3 ;  /* 0x000000ffff037224 */ /* 0x000fc800078e0a03 */
[C---:B------:R-:W-:Y:S02]  /*0270*/  IMAD R15, R10.reuse, R3, R15 ;  /* 0x000000030a0f7224 */ /* 0x040fe400078e020f */
[----:B------:R-:W1:Y:S03]  /*0280*/  LDC.64 R2, c[0x0][0x390] ;  /* 0x0000e400ff027b82 */ /* 0x000e660000000a00 */
[----:B------:R-:W-:-:S13]  /*0290*/  ISETP.GT.U32.AND P0, PT, R10, R15, PT ;  /* 0x0000000f0a00720c */ /* 0x000fda0003f04070 */
[----:B------:R-:W-:Y:S02]  /*02a0*/  @!P0 IADD3 R15, PT, PT, R15, -R10, RZ ;  /* 0x8000000a0f0f8210 */ /* 0x000fe40007ffe0ff */
[----:B------:R-:W-:Y:S02]  /*02b0*/  ISETP.GE.AND P0, PT, R13, RZ, PT ;  /* 0x000000ff0d00720c */ /* 0x000fe40003f06270 */
[----:B------:R-:W-:Y:S02]  /*02c0*/  ISETP.GT.U32.AND P1, PT, R10, R15, PT ;  /* 0x0000000f0a00720c */ /* 0x000fe40003f24070 */
[----:B------:R-:W-:-:S11]  /*02d0*/  MOV R13, 0x1 ;  /* 0x00000001000d7802 */ /* 0x000fd60000000f00 */
[----:B------:R-:W-:Y:S01]  /*02e0*/  @!P1 IADD3 R15, PT, PT, R15, -R10, RZ ;  /* 0x8000000a0f0f9210 */ /* 0x000fe20007ffe0ff */
[----:B----4-:R-:W-:Y:S01]  /*02f0*/  IMAD.WIDE R10, R17, 0x4, R6 ;  /* 0x00000004110a7825 */ /* 0x010fe200078e0206 */
[----:B------:R-:W-:-:S03]  /*0300*/  ISETP.NE.AND P1, PT, R8, RZ, PT ;  /* 0x000000ff0800720c */ /* 0x000fc60003f25270 */
[----:B------:R-:W-:Y:S01]  /*0310*/  IMAD.MOV.U32 R9, RZ, RZ, R15 ;  /* 0x000000ffff097224 */ /* 0x000fe200078e000f */
[----:B--2---:R-:W-:Y:S01]  /*0320*/  STG.E desc[UR6][R10.64], R13 ;  /* 0x0000000d0a007986 */ /* 0x004fe2000c101906 */
[----:B0-----:R-:W-:-:S04]  /*0330*/  IMAD.WIDE R14, R17, 0x4, R4 ;  /* 0x00000004110e7825 */ /* 0x001fc800078e0204 */
[----:B------:R-:W-:Y:S01]  /*0340*/  @!P0 IMAD.MOV R9, RZ, RZ, -R9 ;  /* 0x000000ffff098224 */ /* 0x000fe200078e0a09 */
[----:B------:R-:W-:Y:S01]  /*0350*/  STG.E desc[UR6][R14.64], R0 ;  /* 0x000000000e007986 */ /* 0x000fe2000c101906 */
[----:B-1----:R-:W-:Y:S02]  /*0360*/  IMAD.WIDE R16, R17, 0x4, R2 ;  /* 0x0000000411107825 */ /* 0x002fe400078e0202 */
[----:B------:R-:W-:Y:S02]  /*0370*/  @!P1 LOP3.LUT R9, RZ, R8, RZ, 0x33, !PT ;  /* 0x00000008ff099212 */ /* 0x000fe400078e33ff */
[----:B------:R-:W-:-:S03]  /*0380*/  IMAD.WIDE R6, R19, 0x4, R6 ;  /* 0x0000000413067825 */ /* 0x000fc600078e0206 */
[----:B------:R-:W-:Y:S01]  /*0390*/  STG.E desc[UR6][R16.64], R9 ;  /* 0x0000000910007986 */ /* 0x000fe2000c101906 */
[----:B------:R-:W-:-:S03]  /*03a0*/  IMAD.WIDE R4, R19, 0x4, R4 ;  /* 0x0000000413047825 */ /* 0x000fc600078e0204 */
[----:B------:R-:W-:Y:S01]  /*03b0*/  STG.E desc[UR6][R6.64], R13 ;  /* 0x0000000d06007986 */ /* 0x000fe2000c101906 */
[----:B------:R-:W-:-:S03]  /*03c0*/  IMAD.WIDE R2, R19, 0x4, R2 ;  /* 0x0000000413027825 */ /* 0x000fc600078e0202 */
[----:B------:R-:W-:Y:S04]  /*03d0*/  STG.E desc[UR6][R4.64], R0 ;  /* 0x0000000004007986 */ /* 0x000fe8000c101906 */
[----:B------:R-:W-:Y:S01]  /*03e0*/  STG.E desc[UR6][R2.64], R21 ;  /* 0x0000001502007986 */ /* 0x000fe2000c101906 */
[----:B------:R-:W-:Y:S05]  /*03f0*/  EXIT ;  /* 0x000000000000794d */ /* 0x000fea0003800000 */
.L_x_6:
        /* <DEDUP_REMOVED lines=16> */
.L_x_8:


//--------------------- .nv.global.init           --------------------------
	.section	.nv.global.init,"aw",@progbits
	.align	4
.nv.global.init:
	.type		mrg32k3aM1SubSeq,@object
	.size		mrg32k3aM1SubSeq,(mrg32k3aM2SubSeq - mrg32k3aM1SubSeq)
mrg32k3aM1SubSeq:
        /*0000*/ 	.byte	0x0b, 0xcc, 0xee, 0x04, 0x73, 0x29, 0x8b, 0x6f, 0xf6, 0x53, 0x03, 0xf6, 0x23, 0xf6, 0xea, 0xda
        /* <DEDUP_REMOVED lines=125> */
	.type		mrg32k3aM2SubSeq,@object
	.size		mrg32k3aM2SubSeq,(mrg32k3aM1 - mrg32k3aM2SubSeq)
mrg32k3aM2SubSeq:
        /* <DEDUP_REMOVED lines=126> */
	.type		mrg32k3aM1,@object
	.size		mrg32k3aM1,(mrg32k3aM1Seq - mrg32k3aM1)
mrg32k3aM1:
        /* <DEDUP_REMOVED lines=144> */
	.type		mrg32k3aM1Seq,@object
	.size		mrg32k3aM1Seq,(mrg32k3aM2 - mrg32k3aM1Seq)
mrg32k3aM1Seq:
        /* <DEDUP_REMOVED lines=144> */
	.type		mrg32k3aM2,@object
	.size		mrg32k3aM2,(mrg32k3aM2Seq - mrg32k3aM2)
mrg32k3aM2:
        /* <DEDUP_REMOVED lines=144> */
	.type		mrg32k3aM2Seq,@object
	.size		mrg32k3aM2Seq,(precalc_xorwow_matrix - mrg32k3aM2Seq)
mrg32k3aM2Seq:
        /* <DEDUP_REMOVED lines=144> */
	.type		precalc_xorwow_matrix,@object
	.size		precalc_xorwow_matrix,(precalc_xorwow_offset_matrix - precalc_xorwow_matrix)
precalc_xorwow_matrix:
        /* <DEDUP_REMOVED lines=6400> */
	.type		precalc_xorwow_offset_matrix,@object
	.size		precalc_xorwow_offset_matrix,(.L_1 - precalc_xorwow_offset_matrix)
precalc_xorwow_offset_matrix:
        /* <DEDUP_REMOVED lines=6400> */
.L_1:


//--------------------- .nv.shared.reserved.0     --------------------------
	.section	.nv.shared.reserved.0,"aw",@nobits
	.weak		__nv_reservedSMEM_offset_0_alias
	.size		__nv_reservedSMEM_offset_0_alias, 0, 64
	.other		__nv_reservedSMEM_offset_0_alias,@"STO_CUDA_RESERVED_SHARED STV_DEFAULT"
__nv_reservedSMEM_offset_0_alias:
	.zero		0
	.zero		64


//--------------------- .nv.shared._Z15gpu_crea_anilloPiS_S_ii --------------------------
	.section	.nv.shared._Z15gpu_crea_anilloPiS_S_ii,"aw",@nobits
	.sectionflags	@""
	.align	4
.nv.shared._Z15gpu_crea_anilloPiS_S_ii:
	.zero		1028


//--------------------- .nv.constant0._Z26gpu_compute_watts_strogatzPiS_S_PfS_iif --------------------------
	.section	.nv.constant0._Z26gpu_compute_watts_strogatzPiS_S_PfS_iif,"a",@progbits
	.sectionflags	@""
	.align	4
.nv.constant0._Z26gpu_compute_watts_strogatzPiS_S_PfS_iif:
	.zero		948


//--------------------- .nv.constant0._Z15gpu_crea_anilloPiS_S_ii --------------------------
	.section	.nv.constant0._Z15gpu_crea_anilloPiS_S_ii,"a",@progbits
	.sectionflags	@""
	.align	4
.nv.constant0._Z15gpu_crea_anilloPiS_S_ii:
	.zero		928


//--------------------- SYMBOLS --------------------------

	.type		.nv.reservedSmem.offset0,@object
	.size		.nv.reservedSmem.offset0,0x4
	.type		.nv.reservedSmem.cap,@object
	.size		.nv.reservedSmem.cap,0x4
